//
// Generated by NVIDIA NVVM Compiler
//
// Compiler Build ID: CL-36424714
// Cuda compilation tools, release 13.0, V13.0.88
// Based on NVVM 20.0.0
//

.version 9.0
.target sm_100
.address_size 64

	// .globl	_Z6arraddPiS_S_

.visible .entry _Z6arraddPiS_S_(
	.param .u64 .ptr .align 1 _Z6arraddPiS_S__param_0,
	.param .u64 .ptr .align 1 _Z6arraddPiS_S__param_1,
	.param .u64 .ptr .align 1 _Z6arraddPiS_S__param_2
)
{
	.reg .b32 	%r<5>;
	.reg .b64 	%rd<11>;

	ld.param.u64 	%rd1, [_Z6arraddPiS_S__param_0];
	ld.param.u64 	%rd2, [_Z6arraddPiS_S__param_1];
	ld.param.u64 	%rd3, [_Z6arraddPiS_S__param_2];
	cvta.to.global.u64 	%rd4, %rd3;
	cvta.to.global.u64 	%rd5, %rd2;
	cvta.to.global.u64 	%rd6, %rd1;
	mov.u32 	%r1, %ctaid.x;
	mul.wide.u32 	%rd7, %r1, 4;
	add.s64 	%rd8, %rd6, %rd7;
	ld.global.u32 	%r2, [%rd8];
	add.s64 	%rd9, %rd5, %rd7;
	ld.global.u32 	%r3, [%rd9];
	add.s32 	%r4, %r3, %r2;
	add.s64 	%rd10, %rd4, %rd7;
	st.global.u32 	[%rd10], %r4;
	ret;

}


// ===== COMPILED SASS (sm_100) =====

	.target	sm_100

	.elftype	@"ET_EXEC"


//--------------------- .note.nv.tkinfo           --------------------------
	.section	.note.nv.tkinfo,"",@"SHT_NOTE"
	.sectionflags	@"SHF_NOTE_NV_TKINFO"
	.tkinfo
        /*0018*/ 	.word	0x00000002
        /*0030*/ 	.string	""
        /*0030*/ 	.string	"ptxas"
        /*0030*/ 	.string	"Cuda compilation tools, release 13.0, V13.0.88"
        /*0030*/ 	.string	"Build cuda_13.0.r13.0/compiler.36424714_0"
        /*0030*/ 	.string	"-arch sm_100 -m 64 "



//--------------------- .note.nv.cuinfo           --------------------------
	.section	.note.nv.cuinfo,"",@"SHT_NOTE"
	.sectionflags	@"SHF_NOTE_NV_CUINFO"
        /*0018*/ 	.short	0x0002
        /*001a*/ 	.short	0x0064
        /*001c*/ 	.short	0x0082
	.zero		2


//--------------------- .nv.info                  --------------------------
	.section	.nv.info,"",@"SHT_CUDA_INFO"
	.align	4


	//----- nvinfo : EIATTR_REGCOUNT
	.align		4
        /*0000*/ 	.byte	0x04, 0x2f
        /*0002*/ 	.short	(.L_1 - .L_0)
	.align		4
.L_0:
        /*0004*/ 	.word	index@(_Z6arraddPiS_S_)
        /*0008*/ 	.word	0x0000000c


	//----- nvinfo : EIATTR_FRAME_SIZE
	.align		4
.L_1:
        /*000c*/ 	.byte	0x04, 0x11
        /*000e*/ 	.short	(.L_3 - .L_2)
	.align		4
.L_2:
        /*0010*/ 	.word	index@(_Z6arraddPiS_S_)
        /*0014*/ 	.word	0x00000000


	//----- nvinfo : EIATTR_MIN_STACK_SIZE
	.align		4
.L_3:
        /*0018*/ 	.byte	0x04, 0x12
        /*001a*/ 	.short	(.L_5 - .L_4)
	.align		4
.L_4:
        /*001c*/ 	.word	index@(_Z6arraddPiS_S_)
        /*0020*/ 	.word	0x00000000
.L_5:


//--------------------- .nv.compat                --------------------------
	.section	.nv.compat,"",@"SHT_CUDA_COMPAT_INFO"
	.align	4
        /*0000*/ 	.byte	0x02, 0x09, 0x00, 0x00, 0x02, 0x02, 0x01, 0x00, 0x02, 0x05, 0x05, 0x00, 0x03, 0x07, 0x01, 0x01
        /*0010*/ 	.byte	0x02, 0x03, 0x00, 0x00, 0x02, 0x06, 0x01, 0x00, 0x04, 0x0b, 0x08, 0x00, 0x09, 0x00, 0x00, 0x00
        /*0020*/ 	.byte	0x00, 0x00, 0x00, 0x00


//--------------------- .nv.info._Z6arraddPiS_S_  --------------------------
	.section	.nv.info._Z6arraddPiS_S_,"",@"SHT_CUDA_INFO"
	.sectionflags	@""
	.align	4


	//----- nvinfo : EIATTR_CUDA_API_VERSION
	.align		4
        /*0000*/ 	.byte	0x04, 0x37
        /*0002*/ 	.short	(.L_7 - .L_6)
.L_6:
        /*0004*/ 	.word	0x00000082


	//----- nvinfo : EIATTR_KPARAM_INFO
	.align		4
.L_7:
        /*0008*/ 	.byte	0x04, 0x17
        /*000a*/ 	.short	(.L_9 - .L_8)
.L_8:
        /*000c*/ 	.word	0x00000000
        /*0010*/ 	.short	0x0002
        /*0012*/ 	.short	0x0010
        /*0014*/ 	.byte	0x00, 0xf5, 0x21, 0x00


	//----- nvinfo : EIATTR_KPARAM_INFO
	.align		4
.L_9:
        /*0018*/ 	.byte	0x04, 0x17
        /*001a*/ 	.short	(.L_11 - .L_10)
.L_10:
        /*001c*/ 	.word	0x00000000
        /*0020*/ 	.short	0x0001
        /*0022*/ 	.short	0x0008
        /*0024*/ 	.byte	0x00, 0xf5, 0x21, 0x00


	//----- nvinfo : EIATTR_KPARAM_INFO
	.align		4
.L_11:
        /*0028*/ 	.byte	0x04, 0x17
        /*002a*/ 	.short	(.L_13 - .L_12)
.L_12:
        /*002c*/ 	.word	0x00000000
        /*0030*/ 	.short	0x0000
        /*0032*/ 	.short	0x0000
        /*0034*/ 	.byte	0x00, 0xf5, 0x21, 0x00


	//----- nvinfo : EIATTR_SPARSE_MMA_MASK
	.align		4
.L_13:
        /*0038*/ 	.byte	0x03, 0x50
        /*003a*/ 	.short	0x0000


	//----- nvinfo : EIATTR_MAXREG_COUNT
	.align		4
        /*003c*/ 	.byte	0x03, 0x1b
        /*003e*/ 	.short	0x00ff


	//----- nvinfo : EIATTR_MERCURY_ISA_VERSION
	.align		4
        /*0040*/ 	.byte	0x03, 0x5f
        /*0042*/ 	.short	0x0101


	//----- nvinfo : EIATTR_VRC_CTA_INIT_COUNT
	.align		4
        /*0044*/ 	.byte	0x02, 0x4a
	.zero		1
	.zero		1


	//----- nvinfo : EIATTR_EXIT_INSTR_OFFSETS
	.align		4
        /*0048*/ 	.byte	0x04, 0x1c
        /*004a*/ 	.short	(.L_15 - .L_14)


	//   ....[0]....
.L_14:
        /*004c*/ 	.word	0x000000d0


	//----- nvinfo : EIATTR_CBANK_PARAM_SIZE
	.align		4
.L_15:
        /*0050*/ 	.byte	0x03, 0x19
        /*0052*/ 	.short	0x0018


	//----- nvinfo : EIATTR_PARAM_CBANK
	.align		4
        /*0054*/ 	.byte	0x04, 0x0a
        /*0056*/ 	.short	(.L_17 - .L_16)
	.align		4
.L_16:
        /*0058*/ 	.word	index@(.nv.constant0._Z6arraddPiS_S_)
        /*005c*/ 	.short	0x0380
        /*005e*/ 	.short	0x0018


	//----- nvinfo : EIATTR_SW_WAR
	.align		4
.L_17:
        /*0060*/ 	.byte	0x04, 0x36
        /*0062*/ 	.short	(.L_19 - .L_18)
.L_18:
        /*0064*/ 	.word	0x00000008
.L_19:


//--------------------- .nv.callgraph             --------------------------
	.section	.nv.callgraph,"",@"SHT_CUDA_CALLGRAPH"
	.align	4
	.sectionentsize	8
	.align		4
        /*0000*/ 	.word	0x00000000
	.align		4
        /*0004*/ 	.word	0xffffffff
	.align		4
        /*0008*/ 	.word	0x00000000
	.align		4
        /*000c*/ 	.word	0xfffffffe
	.align		4
        /*0010*/ 	.word	0x00000000
	.align		4
        /*0014*/ 	.word	0xfffffffd
	.align		4
        /*0018*/ 	.word	0x00000000
	.align		4
        /*001c*/ 	.word	0xfffffffc


//--------------------- .text._Z6arraddPiS_S_     --------------------------
	.section	.text._Z6arraddPiS_S_,"ax",@progbits
	.align	128
        .global         _Z6arraddPiS_S_
        .type           _Z6arraddPiS_S_,@function
        .size           _Z6arraddPiS_S_,(.L_x_1 - _Z6arraddPiS_S_)
        .other          _Z6arraddPiS_S_,@"STO_CUDA_ENTRY STV_DEFAULT"
_Z6arraddPiS_S_:
.text._Z6arraddPiS_S_:
[----:B------:R-:W-:Y:S01]  /*0000*/  LDC R1, c[0x0][0x37c] ;  /* 0x0000df00ff017b82 */ /* 0x000fe20000000800 */
[----:B------:R-:W0:Y:S07]  /*0010*/  S2R R9, SR_CTAID.X ;  /* 0x0000000000097919 */ /* 0x000e2e0000002500 */
[----:B------:R-:W0:Y:S01]  /*0020*/  LDC.64 R2, c[0x0][0x380] ;  /* 0x0000e000ff027b82 */ /* 0x000e220000000a00 */
[----:B------:R-:W1:Y:S07]  /*0030*/  LDCU.64 UR4, c[0x0][0x358] ;  /* 0x00006b00ff0477ac */ /* 0x000e6e0008000a00 */
[----:B------:R-:W2:Y:S08]  /*0040*/  LDC.64 R4, c[0x0][0x388] ;  /* 0x0000e200ff047b82 */ /* 0x000eb00000000a00 */
[----:B------:R-:W3:Y:S01]  /*0050*/  LDC.64 R6, c[0x0][0x390] ;  /* 0x0000e400ff067b82 */ /* 0x000ee20000000a00 */
[----:B0-----:R-:W-:-:S04]  /*0060*/  IMAD.WIDE.U32 R2, R9, 0x4, R2 ;  /* 0x0000000409027825 */ /* 0x001fc800078e0002 */
[C---:B--2---:R-:W-:Y:S02]  /*0070*/  IMAD.WIDE.U32 R4, R9.reuse, 0x4, R4 ;  /* 0x0000000409047825 */ /* 0x044fe400078e0004 */
[----:B-1----:R-:W2:Y:S04]  /*0080*/  LDG.E R2, desc[UR4][R2.64] ;  /* 0x0000000402027981 */ /* 0x002ea8000c1e1900 */
[----:B------:R-:W2:Y:S01]  /*0090*/  LDG.E R5, desc[UR4][R4.64] ;  /* 0x0000000404057981 */ /* 0x000ea2000c1e1900 */
[----:B---3--:R-:W-:Y:S01]  /*00a0*/  IMAD.WIDE.U32 R6, R9, 0x4, R6 ;  /* 0x0000000409067825 */ /* 0x008fe200078e0006 */
[----:B--2---:R-:W-:-:S05]  /*00b0*/  IADD3 R9, PT, PT, R2, R5, RZ ;  /* 0x0000000502097210 */ /* 0x004fca0007ffe0ff */
[----:B------:R-:W-:Y:S01]  /*00c0*/  STG.E desc[UR4][R6.64], R9 ;  /* 0x0000000906007986 */ /* 0x000fe2000c101904 */
[----:B------:R-:W-:Y:S05]  /*00d0*/  EXIT ;  /* 0x000000000000794d */ /* 0x000fea0003800000 */
.L_x_0:
[----:B------:R-:W-:-:S00]  /*00e0*/  BRA `(.L_x_0) ;  /* 0xfffffffc00fc7947 */ /* 0x000fc0000383ffff */
[----:B------:R-:W-:-:S00]  /*00f0*/  NOP ;  /* 0x0000000000007918 */ /* 0x000fc00000000000 */
        /* <DEDUP_REMOVED lines=8> */
.L_x_1:


//--------------------- .nv.shared.reserved.0     --------------------------
	.section	.nv.shared.reserved.0,"aw",@nobits
	.weak		__nv_reservedSMEM_offset_0_alias
	.size		__nv_reservedSMEM_offset_0_alias, 0, 64
	.other		__nv_reservedSMEM_offset_0_alias,@"STO_CUDA_RESERVED_SHARED STV_DEFAULT"
__nv_reservedSMEM_offset_0_alias:
	.zero		0
	.zero		64


//--------------------- .nv.constant0._Z6arraddPiS_S_ --------------------------
	.section	.nv.constant0._Z6arraddPiS_S_,"a",@progbits
	.sectionflags	@""
	.align	4
.nv.constant0._Z6arraddPiS_S_:
	.zero		920


//--------------------- SYMBOLS --------------------------

	.type		.nv.reservedSmem.offset0,@object
	.size		.nv.reservedSmem.offset0,0x4
